//
// Generated by NVIDIA NVVM Compiler
//
// Compiler Build ID: CL-36424714
// Cuda compilation tools, release 13.0, V13.0.88
// Based on NVVM 20.0.0
//

.version 9.0
.target sm_100
.address_size 64

	// .globl	_Z9vectorAddPfS_S_i

.visible .entry _Z9vectorAddPfS_S_i(
	.param .u64 .ptr .align 1 _Z9vectorAddPfS_S_i_param_0,
	.param .u64 .ptr .align 1 _Z9vectorAddPfS_S_i_param_1,
	.param .u64 .ptr .align 1 _Z9vectorAddPfS_S_i_param_2,
	.param .u32 _Z9vectorAddPfS_S_i_param_3
)
{
	.reg .pred 	%p<2>;
	.reg .b32 	%r<6>;
	.reg .b32 	%f<4>;
	.reg .b64 	%rd<11>;

	ld.param.u64 	%rd1, [_Z9vectorAddPfS_S_i_param_0];
	ld.param.u64 	%rd2, [_Z9vectorAddPfS_S_i_param_1];
	ld.param.u64 	%rd3, [_Z9vectorAddPfS_S_i_param_2];
	ld.param.u32 	%r2, [_Z9vectorAddPfS_S_i_param_3];
	mov.u32 	%r3, %ctaid.x;
	mov.u32 	%r4, %ntid.x;
	mov.u32 	%r5, %tid.x;
	mad.lo.s32 	%r1, %r3, %r4, %r5;
	setp.ge.s32 	%p1, %r1, %r2;
	@%p1 bra 	$L__BB0_2;
	cvta.to.global.u64 	%rd4, %rd1;
	cvta.to.global.u64 	%rd5, %rd2;
	cvta.to.global.u64 	%rd6, %rd3;
	mul.wide.s32 	%rd7, %r1, 4;
	add.s64 	%rd8, %rd4, %rd7;
	ld.global.f32 	%f1, [%rd8];
	add.s64 	%rd9, %rd5, %rd7;
	ld.global.f32 	%f2, [%rd9];
	add.f32 	%f3, %f1, %f2;
	add.s64 	%rd10, %rd6, %rd7;
	st.global.f32 	[%rd10], %f3;
$L__BB0_2:
	ret;

}
	// .globl	_Z14vectorSubtractPfS_S_i
.visible .entry _Z14vectorSubtractPfS_S_i(
	.param .u64 .ptr .align 1 _Z14vectorSubtractPfS_S_i_param_0,
	.param .u64 .ptr .align 1 _Z14vectorSubtractPfS_S_i_param_1,
	.param .u64 .ptr .align 1 _Z14vectorSubtractPfS_S_i_param_2,
	.param .u32 _Z14vectorSubtractPfS_S_i_param_3
)
{
	.reg .pred 	%p<2>;
	.reg .b32 	%r<6>;
	.reg .b32 	%f<4>;
	.reg .b64 	%rd<11>;

	ld.param.u64 	%rd1, [_Z14vectorSubtractPfS_S_i_param_0];
	ld.param.u64 	%rd2, [_Z14vectorSubtractPfS_S_i_param_1];
	ld.param.u64 	%rd3, [_Z14vectorSubtractPfS_S_i_param_2];
	ld.param.u32 	%r2, [_Z14vectorSubtractPfS_S_i_param_3];
	mov.u32 	%r3, %ctaid.x;
	mov.u32 	%r4, %ntid.x;
	mov.u32 	%r5, %tid.x;
	mad.lo.s32 	%r1, %r3, %r4, %r5;
	setp.ge.s32 	%p1, %r1, %r2;
	@%p1 bra 	$L__BB1_2;
	cvta.to.global.u64 	%rd4, %rd1;
	cvta.to.global.u64 	%rd5, %rd2;
	cvta.to.global.u64 	%rd6, %rd3;
	mul.wide.s32 	%rd7, %r1, 4;
	add.s64 	%rd8, %rd4, %rd7;
	ld.global.f32 	%f1, [%rd8];
	add.s64 	%rd9, %rd5, %rd7;
	ld.global.f32 	%f2, [%rd9];
	sub.f32 	%f3, %f1, %f2;
	add.s64 	%rd10, %rd6, %rd7;
	st.global.f32 	[%rd10], %f3;
$L__BB1_2:
	ret;

}


// ===== COMPILED SASS (sm_100) =====

	.target	sm_100

	.elftype	@"ET_EXEC"


//--------------------- .note.nv.tkinfo           --------------------------
	.section	.note.nv.tkinfo,"",@"SHT_NOTE"
	.sectionflags	@"SHF_NOTE_NV_TKINFO"
	.tkinfo
        /*0018*/ 	.word	0x00000002
        /*0030*/ 	.string	""
        /*0030*/ 	.string	"ptxas"
        /*0030*/ 	.string	"Cuda compilation tools, release 13.0, V13.0.88"
        /*0030*/ 	.string	"Build cuda_13.0.r13.0/compiler.36424714_0"
        /*0030*/ 	.string	"-arch sm_100 -m 64 "



//--------------------- .note.nv.cuinfo           --------------------------
	.section	.note.nv.cuinfo,"",@"SHT_NOTE"
	.sectionflags	@"SHF_NOTE_NV_CUINFO"
        /*0018*/ 	.short	0x0002
        /*001a*/ 	.short	0x0064
        /*001c*/ 	.short	0x0082
	.zero		2


//--------------------- .nv.info                  --------------------------
	.section	.nv.info,"",@"SHT_CUDA_INFO"
	.align	4


	//----- nvinfo : EIATTR_REGCOUNT
	.align		4
        /*0000*/ 	.byte	0x04, 0x2f
        /*0002*/ 	.short	(.L_1 - .L_0)
	.align		4
.L_0:
        /*0004*/ 	.word	index@(_Z9vectorAddPfS_S_i)
        /*0008*/ 	.word	0x0000000c


	//----- nvinfo : EIATTR_FRAME_SIZE
	.align		4
.L_1:
        /*000c*/ 	.byte	0x04, 0x11
        /*000e*/ 	.short	(.L_3 - .L_2)
	.align		4
.L_2:
        /*0010*/ 	.word	index@(_Z9vectorAddPfS_S_i)
        /*0014*/ 	.word	0x00000000


	//----- nvinfo : EIATTR_REGCOUNT
	.align		4
.L_3:
        /*0018*/ 	.byte	0x04, 0x2f
        /*001a*/ 	.short	(.L_5 - .L_4)
	.align		4
.L_4:
        /*001c*/ 	.word	index@(_Z14vectorSubtractPfS_S_i)
        /*0020*/ 	.word	0x0000000c


	//----- nvinfo : EIATTR_FRAME_SIZE
	.align		4
.L_5:
        /*0024*/ 	.byte	0x04, 0x11
        /*0026*/ 	.short	(.L_7 - .L_6)
	.align		4
.L_6:
        /*0028*/ 	.word	index@(_Z14vectorSubtractPfS_S_i)
        /*002c*/ 	.word	0x00000000


	//----- nvinfo : EIATTR_MIN_STACK_SIZE
	.align		4
.L_7:
        /*0030*/ 	.byte	0x04, 0x12
        /*0032*/ 	.short	(.L_9 - .L_8)
	.align		4
.L_8:
        /*0034*/ 	.word	index@(_Z14vectorSubtractPfS_S_i)
        /*0038*/ 	.word	0x00000000


	//----- nvinfo : EIATTR_MIN_STACK_SIZE
	.align		4
.L_9:
        /*003c*/ 	.byte	0x04, 0x12
        /*003e*/ 	.short	(.L_11 - .L_10)
	.align		4
.L_10:
        /*0040*/ 	.word	index@(_Z9vectorAddPfS_S_i)
        /*0044*/ 	.word	0x00000000
.L_11:


//--------------------- .nv.compat                --------------------------
	.section	.nv.compat,"",@"SHT_CUDA_COMPAT_INFO"
	.align	4
        /*0000*/ 	.byte	0x02, 0x09, 0x00, 0x00, 0x02, 0x02, 0x01, 0x00, 0x02, 0x05, 0x05, 0x00, 0x03, 0x07, 0x01, 0x01
        /*0010*/ 	.byte	0x02, 0x03, 0x00, 0x00, 0x02, 0x06, 0x01, 0x00, 0x04, 0x0b, 0x08, 0x00, 0x09, 0x00, 0x00, 0x00
        /*0020*/ 	.byte	0x00, 0x00, 0x00, 0x00


//--------------------- .nv.info._Z14vectorSubtractPfS_S_i --------------------------
	.section	.nv.info._Z14vectorSubtractPfS_S_i,"",@"SHT_CUDA_INFO"
	.sectionflags	@""
	.align	4


	//----- nvinfo : EIATTR_CUDA_API_VERSION
	.align		4
        /*0000*/ 	.byte	0x04, 0x37
        /*0002*/ 	.short	(.L_13 - .L_12)
.L_12:
        /*0004*/ 	.word	0x00000082


	//----- nvinfo : EIATTR_KPARAM_INFO
	.align		4
.L_13:
        /*0008*/ 	.byte	0x04, 0x17
        /*000a*/ 	.short	(.L_15 - .L_14)
.L_14:
        /*000c*/ 	.word	0x00000000
        /*0010*/ 	.short	0x0003
        /*0012*/ 	.short	0x0018
        /*0014*/ 	.byte	0x00, 0xf0, 0x11, 0x00


	//----- nvinfo : EIATTR_KPARAM_INFO
	.align		4
.L_15:
        /*0018*/ 	.byte	0x04, 0x17
        /*001a*/ 	.short	(.L_17 - .L_16)
.L_16:
        /*001c*/ 	.word	0x00000000
        /*0020*/ 	.short	0x0002
        /*0022*/ 	.short	0x0010
        /*0024*/ 	.byte	0x00, 0xf5, 0x21, 0x00


	//----- nvinfo : EIATTR_KPARAM_INFO
	.align		4
.L_17:
        /*0028*/ 	.byte	0x04, 0x17
        /*002a*/ 	.short	(.L_19 - .L_18)
.L_18:
        /*002c*/ 	.word	0x00000000
        /*0030*/ 	.short	0x0001
        /*0032*/ 	.short	0x0008
        /*0034*/ 	.byte	0x00, 0xf5, 0x21, 0x00


	//----- nvinfo : EIATTR_KPARAM_INFO
	.align		4
.L_19:
        /*0038*/ 	.byte	0x04, 0x17
        /*003a*/ 	.short	(.L_21 - .L_20)
.L_20:
        /*003c*/ 	.word	0x00000000
        /*0040*/ 	.short	0x0000
        /*0042*/ 	.short	0x0000
        /*0044*/ 	.byte	0x00, 0xf5, 0x21, 0x00


	//----- nvinfo : EIATTR_SPARSE_MMA_MASK
	.align		4
.L_21:
        /*0048*/ 	.byte	0x03, 0x50
        /*004a*/ 	.short	0x0000


	//----- nvinfo : EIATTR_MAXREG_COUNT
	.align		4
        /*004c*/ 	.byte	0x03, 0x1b
        /*004e*/ 	.short	0x00ff


	//----- nvinfo : EIATTR_MERCURY_ISA_VERSION
	.align		4
        /*0050*/ 	.byte	0x03, 0x5f
        /*0052*/ 	.short	0x0101


	//----- nvinfo : EIATTR_VRC_CTA_INIT_COUNT
	.align		4
        /*0054*/ 	.byte	0x02, 0x4a
	.zero		1
	.zero		1


	//----- nvinfo : EIATTR_EXIT_INSTR_OFFSETS
	.align		4
        /*0058*/ 	.byte	0x04, 0x1c
        /*005a*/ 	.short	(.L_23 - .L_22)


	//   ....[0]....
.L_22:
        /*005c*/ 	.word	0x00000070


	//   ....[1]....
        /*0060*/ 	.word	0x00000130


	//----- nvinfo : EIATTR_CBANK_PARAM_SIZE
	.align		4
.L_23:
        /*0064*/ 	.byte	0x03, 0x19
        /*0066*/ 	.short	0x001c


	//----- nvinfo : EIATTR_PARAM_CBANK
	.align		4
        /*0068*/ 	.byte	0x04, 0x0a
        /*006a*/ 	.short	(.L_25 - .L_24)
	.align		4
.L_24:
        /*006c*/ 	.word	index@(.nv.constant0._Z14vectorSubtractPfS_S_i)
        /*0070*/ 	.short	0x0380
        /*0072*/ 	.short	0x001c


	//----- nvinfo : EIATTR_SW_WAR
	.align		4
.L_25:
        /*0074*/ 	.byte	0x04, 0x36
        /*0076*/ 	.short	(.L_27 - .L_26)
.L_26:
        /*0078*/ 	.word	0x00000008
.L_27:


//--------------------- .nv.info._Z9vectorAddPfS_S_i --------------------------
	.section	.nv.info._Z9vectorAddPfS_S_i,"",@"SHT_CUDA_INFO"
	.sectionflags	@""
	.align	4


	//----- nvinfo : EIATTR_CUDA_API_VERSION
	.align		4
        /*0000*/ 	.byte	0x04, 0x37
        /*0002*/ 	.short	(.L_29 - .L_28)
.L_28:
        /*0004*/ 	.word	0x00000082


	//----- nvinfo : EIATTR_KPARAM_INFO
	.align		4
.L_29:
        /*0008*/ 	.byte	0x04, 0x17
        /*000a*/ 	.short	(.L_31 - .L_30)
.L_30:
        /*000c*/ 	.word	0x00000000
        /*0010*/ 	.short	0x0003
        /*0012*/ 	.short	0x0018
        /*0014*/ 	.byte	0x00, 0xf0, 0x11, 0x00


	//----- nvinfo : EIATTR_KPARAM_INFO
	.align		4
.L_31:
        /*0018*/ 	.byte	0x04, 0x17
        /*001a*/ 	.short	(.L_33 - .L_32)
.L_32:
        /*001c*/ 	.word	0x00000000
        /*0020*/ 	.short	0x0002
        /*0022*/ 	.short	0x0010
        /*0024*/ 	.byte	0x00, 0xf5, 0x21, 0x00


	//----- nvinfo : EIATTR_KPARAM_INFO
	.align		4
.L_33:
        /*0028*/ 	.byte	0x04, 0x17
        /*002a*/ 	.short	(.L_35 - .L_34)
.L_34:
        /*002c*/ 	.word	0x00000000
        /*0030*/ 	.short	0x0001
        /*0032*/ 	.short	0x0008
        /*0034*/ 	.byte	0x00, 0xf5, 0x21, 0x00


	//----- nvinfo : EIATTR_KPARAM_INFO
	.align		4
.L_35:
        /*0038*/ 	.byte	0x04, 0x17
        /*003a*/ 	.short	(.L_37 - .L_36)
.L_36:
        /*003c*/ 	.word	0x00000000
        /*0040*/ 	.short	0x0000
        /*0042*/ 	.short	0x0000
        /*0044*/ 	.byte	0x00, 0xf5, 0x21, 0x00


	//----- nvinfo : EIATTR_SPARSE_MMA_MASK
	.align		4
.L_37:
        /*0048*/ 	.byte	0x03, 0x50
        /*004a*/ 	.short	0x0000


	//----- nvinfo : EIATTR_MAXREG_COUNT
	.align		4
        /*004c*/ 	.byte	0x03, 0x1b
        /*004e*/ 	.short	0x00ff


	//----- nvinfo : EIATTR_MERCURY_ISA_VERSION
	.align		4
        /*0050*/ 	.byte	0x03, 0x5f
        /*0052*/ 	.short	0x0101


	//----- nvinfo : EIATTR_VRC_CTA_INIT_COUNT
	.align		4
        /*0054*/ 	.byte	0x02, 0x4a
	.zero		1
	.zero		1


	//----- nvinfo : EIATTR_EXIT_INSTR_OFFSETS
	.align		4
        /*0058*/ 	.byte	0x04, 0x1c
        /*005a*/ 	.short	(.L_39 - .L_38)


	//   ....[0]....
.L_38:
        /*005c*/ 	.word	0x00000070


	//   ....[1]....
        /*0060*/ 	.word	0x00000130


	//----- nvinfo : EIATTR_CBANK_PARAM_SIZE
	.align		4
.L_39:
        /*0064*/ 	.byte	0x03, 0x19
        /*0066*/ 	.short	0x001c


	//----- nvinfo : EIATTR_PARAM_CBANK
	.align		4
        /*0068*/ 	.byte	0x04, 0x0a
        /*006a*/ 	.short	(.L_41 - .L_40)
	.align		4
.L_40:
        /*006c*/ 	.word	index@(.nv.constant0._Z9vectorAddPfS_S_i)
        /*0070*/ 	.short	0x0380
        /*0072*/ 	.short	0x001c


	//----- nvinfo : EIATTR_SW_WAR
	.align		4
.L_41:
        /*0074*/ 	.byte	0x04, 0x36
        /*0076*/ 	.short	(.L_43 - .L_42)
.L_42:
        /*0078*/ 	.word	0x00000008
.L_43:


//--------------------- .nv.callgraph             --------------------------
	.section	.nv.callgraph,"",@"SHT_CUDA_CALLGRAPH"
	.align	4
	.sectionentsize	8
	.align		4
        /*0000*/ 	.word	0x00000000
	.align		4
        /*0004*/ 	.word	0xffffffff
	.align		4
        /*0008*/ 	.word	0x00000000
	.align		4
        /*000c*/ 	.word	0xfffffffe
	.align		4
        /*0010*/ 	.word	0x00000000
	.align		4
        /*0014*/ 	.word	0xfffffffd
	.align		4
        /*0018*/ 	.word	0x00000000
	.align		4
        /*001c*/ 	.word	0xfffffffc


//--------------------- .text._Z14vectorSubtractPfS_S_i --------------------------
	.section	.text._Z14vectorSubtractPfS_S_i,"ax",@progbits
	.align	128
        .global         _Z14vectorSubtractPfS_S_i
        .type           _Z14vectorSubtractPfS_S_i,@function
        .size           _Z14vectorSubtractPfS_S_i,(.L_x_2 - _Z14vectorSubtractPfS_S_i)
        .other          _Z14vectorSubtractPfS_S_i,@"STO_CUDA_ENTRY STV_DEFAULT"
_Z14vectorSubtractPfS_S_i:
.text._Z14vectorSubtractPfS_S_i:
[----:B------:R-:W-:Y:S01]  /*0000*/  LDC R1, c[0x0][0x37c] ;  /* 0x0000df00ff017b82 */ /* 0x000fe20000000800 */
[----:B------:R-:W0:Y:S07]  /*0010*/  S2R R0, SR_TID.X ;  /* 0x0000000000007919 */ /* 0x000e2e0000002100 */
[----:B------:R-:W0:Y:S01]  /*0020*/  S2UR UR4, SR_CTAID.X ;  /* 0x00000000000479c3 */ /* 0x000e220000002500 */
[----:B------:R-:W1:Y:S07]  /*0030*/  LDCU UR5, c[0x0][0x398] ;  /* 0x00007300ff0577ac */ /* 0x000e6e0008000800 */
[----:B------:R-:W0:Y:S02]  /*0040*/  LDC R9, c[0x0][0x360] ;  /* 0x0000d800ff097b82 */ /* 0x000e240000000800 */
[----:B0-----:R-:W-:-:S05]  /*0050*/  IMAD R9, R9, UR4, R0 ;  /* 0x0000000409097c24 */ /* 0x001fca000f8e0200 */
[----:B-1----:R-:W-:-:S13]  /*0060*/  ISETP.GE.AND P0, PT, R9, UR5, PT ;  /* 0x0000000509007c0c */ /* 0x002fda000bf06270 */
[----:B------:R-:W-:Y:S05]  /*0070*/  @P0 EXIT ;  /* 0x000000000000094d */ /* 0x000fea0003800000 */
[----:B------:R-:W0:Y:S01]  /*0080*/  LDC.64 R2, c[0x0][0x380] ;  /* 0x0000e000ff027b82 */ /* 0x000e220000000a00 */
[----:B------:R-:W1:Y:S07]  /*0090*/  LDCU.64 UR4, c[0x0][0x358] ;  /* 0x00006b00ff0477ac */ /* 0x000e6e0008000a00 */
[----:B------:R-:W2:Y:S08]  /*00a0*/  LDC.64 R4, c[0x0][0x388] ;  /* 0x0000e200ff047b82 */ /* 0x000eb00000000a00 */
[----:B------:R-:W3:Y:S01]  /*00b0*/  LDC.64 R6, c[0x0][0x390] ;  /* 0x0000e400ff067b82 */ /* 0x000ee20000000a00 */
[----:B0-----:R-:W-:-:S06]  /*00c0*/  IMAD.WIDE R2, R9, 0x4, R2 ;  /* 0x0000000409027825 */ /* 0x001fcc00078e0202 */
[----:B-1----:R-:W4:Y:S01]  /*00d0*/  LDG.E R2, desc[UR4][R2.64] ;  /* 0x0000000402027981 */ /* 0x002f22000c1e1900 */
[----:B--2---:R-:W-:-:S06]  /*00e0*/  IMAD.WIDE R4, R9, 0x4, R4 ;  /* 0x0000000409047825 */ /* 0x004fcc00078e0204 */
[----:B------:R-:W4:Y:S01]  /*00f0*/  LDG.E R5, desc[UR4][R4.64] ;  /* 0x0000000404057981 */ /* 0x000f22000c1e1900 */
[----:B---3--:R-:W-:-:S04]  /*0100*/  IMAD.WIDE R6, R9, 0x4, R6 ;  /* 0x0000000409067825 */ /* 0x008fc800078e0206 */
[----:B----4-:R-:W-:-:S05]  /*0110*/  FADD R9, R2, -R5 ;  /* 0x8000000502097221 */ /* 0x010fca0000000000 */
[----:B------:R-:W-:Y:S01]  /*0120*/  STG.E desc[UR4][R6.64], R9 ;  /* 0x0000000906007986 */ /* 0x000fe2000c101904 */
[----:B------:R-:W-:Y:S05]  /*0130*/  EXIT ;  /* 0x000000000000794d */ /* 0x000fea0003800000 */
.L_x_0:
[----:B------:R-:W-:-:S00]  /*0140*/  BRA `(.L_x_0) ;  /* 0xfffffffc00fc7947 */ /* 0x000fc0000383ffff */
[----:B------:R-:W-:-:S00]  /*0150*/  NOP ;  /* 0x0000000000007918 */ /* 0x000fc00000000000 */
        /* <DEDUP_REMOVED lines=10> */
.L_x_2:


//--------------------- .text._Z9vectorAddPfS_S_i --------------------------
	.section	.text._Z9vectorAddPfS_S_i,"ax",@progbits
	.align	128
        .global         _Z9vectorAddPfS_S_i
        .type           _Z9vectorAddPfS_S_i,@function
        .size           _Z9vectorAddPfS_S_i,(.L_x_3 - _Z9vectorAddPfS_S_i)
        .other          _Z9vectorAddPfS_S_i,@"STO_CUDA_ENTRY STV_DEFAULT"
_Z9vectorAddPfS_S_i:
.text._Z9vectorAddPfS_S_i:
        /* <DEDUP_REMOVED lines=17> */
[----:B----4-:R-:W-:-:S05]  /*0110*/  FADD R9, R2, R5 ;  /* 0x0000000502097221 */ /* 0x010fca0000000000 */
[----:B------:R-:W-:Y:S01]  /*0120*/  STG.E desc[UR4][R6.64], R9 ;  /* 0x0000000906007986 */ /* 0x000fe2000c101904 */
[----:B------:R-:W-:Y:S05]  /*0130*/  EXIT ;  /* 0x000000000000794d */ /* 0x000fea0003800000 */
.L_x_1:
        /* <DEDUP_REMOVED lines=12> */
.L_x_3:


//--------------------- .nv.shared.reserved.0     --------------------------
	.section	.nv.shared.reserved.0,"aw",@nobits
	.weak		__nv_reservedSMEM_offset_0_alias
	.size		__nv_reservedSMEM_offset_0_alias, 0, 64
	.other		__nv_reservedSMEM_offset_0_alias,@"STO_CUDA_RESERVED_SHARED STV_DEFAULT"
__nv_reservedSMEM_offset_0_alias:
	.zero		0
	.zero		64


//--------------------- .nv.constant0._Z14vectorSubtractPfS_S_i --------------------------
	.section	.nv.constant0._Z14vectorSubtractPfS_S_i,"a",@progbits
	.sectionflags	@""
	.align	4
.nv.constant0._Z14vectorSubtractPfS_S_i:
	.zero		924


//--------------------- .nv.constant0._Z9vectorAddPfS_S_i --------------------------
	.section	.nv.constant0._Z9vectorAddPfS_S_i,"a",@progbits
	.sectionflags	@""
	.align	4
.nv.constant0._Z9vectorAddPfS_S_i:
	.zero		924


//--------------------- SYMBOLS --------------------------

	.type		.nv.reservedSmem.offset0,@object
	.size		.nv.reservedSmem.offset0,0x4
